	.headerflags	@"EF_CUDA_TEXMODE_UNIFIED EF_CUDA_64BIT_ADDRESS EF_CUDA_ACCELERATORS EF_CUDA_SM90 EF_CUDA_VIRTUAL_SM(EF_CUDA_SM90)"
	.elftype	@"ET_EXEC"


//--------------------- .nv.info                  --------------------------
	.section	.nv.info,"",@"SHT_CUDA_INFO"
	.align	4


	//----- nvinfo : EIATTR_REGCOUNT
	.align		4
        /*0000*/ 	.byte	0x04, 0x2f
        /*0002*/ 	.short	(.L_1 - .L_0)
	.align		4
.L_0:
        /*0004*/ 	.word	index@(triton_poi_fused_cat_10)
        /*0008*/ 	.word	0x0000000d


	//----- nvinfo : EIATTR_MIN_STACK_SIZE
	.align		4
.L_1:
        /*000c*/ 	.byte	0x04, 0x12
        /*000e*/ 	.short	(.L_3 - .L_2)
	.align		4
.L_2:
        /*0010*/ 	.word	index@(triton_poi_fused_cat_10)
        /*0014*/ 	.word	0x00000000


	//----- nvinfo : EIATTR_FRAME_SIZE
	.align		4
.L_3:
        /*0018*/ 	.byte	0x04, 0x11
        /*001a*/ 	.short	(.L_5 - .L_4)
	.align		4
.L_4:
        /*001c*/ 	.word	index@(triton_poi_fused_cat_10)
        /*0020*/ 	.word	0x00000000


	//----- nvinfo : EIATTR_MIN_STACK_SIZE
	.align		4
.L_5:
        /*0024*/ 	.byte	0x04, 0x12
        /*0026*/ 	.short	(.L_7 - .L_6)
	.align		4
.L_6:
        /*0028*/ 	.word	index@(triton_poi_fused_cat_10)
        /*002c*/ 	.word	0x00000000
.L_7:


//--------------------- .nv.info.triton_poi_fused_cat_10 --------------------------
	.section	.nv.info.triton_poi_fused_cat_10,"",@"SHT_CUDA_INFO"
	.sectionflags	@""
	.align	4


	//----- nvinfo : EIATTR_CUDA_API_VERSION
	.align		4
        /*0000*/ 	.byte	0x04, 0x37
        /*0002*/ 	.short	(.L_9 - .L_8)
.L_8:
        /*0004*/ 	.word	0x0000007c


	//----- nvinfo : EIATTR_KPARAM_INFO
	.align		4
.L_9:
        /*0008*/ 	.byte	0x04, 0x17
        /*000a*/ 	.short	(.L_11 - .L_10)
.L_10:
        /*000c*/ 	.word	0x00000000
        /*0010*/ 	.short	0x0003
        /*0012*/ 	.short	0x0018
        /*0014*/ 	.byte	0x00, 0xf0, 0x11, 0x00


	//----- nvinfo : EIATTR_KPARAM_INFO
	.align		4
.L_11:
        /*0018*/ 	.byte	0x04, 0x17
        /*001a*/ 	.short	(.L_13 - .L_12)
.L_12:
        /*001c*/ 	.word	0x00000000
        /*0020*/ 	.short	0x0002
        /*0022*/ 	.short	0x0010
        /*0024*/ 	.byte	0x00, 0xf4, 0x21, 0x00


	//----- nvinfo : EIATTR_KPARAM_INFO
	.align		4
.L_13:
        /*0028*/ 	.byte	0x04, 0x17
        /*002a*/ 	.short	(.L_15 - .L_14)
.L_14:
        /*002c*/ 	.word	0x00000000
        /*0030*/ 	.short	0x0001
        /*0032*/ 	.short	0x0008
        /*0034*/ 	.byte	0x00, 0xf4, 0x21, 0x00


	//----- nvinfo : EIATTR_KPARAM_INFO
	.align		4
.L_15:
        /*0038*/ 	.byte	0x04, 0x17
        /*003a*/ 	.short	(.L_17 - .L_16)
.L_16:
        /*003c*/ 	.word	0x00000000
        /*0040*/ 	.short	0x0000
        /*0042*/ 	.short	0x0000
        /*0044*/ 	.byte	0x00, 0xf4, 0x21, 0x00


	//----- nvinfo : EIATTR_SPARSE_MMA_MASK
	.align		4
.L_17:
        /*0048*/ 	.byte	0x03, 0x50
        /*004a*/ 	.short	0x0000


	//----- nvinfo : EIATTR_MAXREG_COUNT
	.align		4
        /*004c*/ 	.byte	0x03, 0x1b
        /*004e*/ 	.short	0x00ff


	//----- nvinfo : EIATTR_EXIT_INSTR_OFFSETS
	.align		4
        /*0050*/ 	.byte	0x04, 0x1c
        /*0052*/ 	.short	(.L_19 - .L_18)


	//   ....[0]....
.L_18:
        /*0054*/ 	.word	0x00000300


	//   ....[1]....
        /*0058*/ 	.word	0x00000320


	//----- nvinfo : EIATTR_REQNTID
	.align		4
.L_19:
        /*005c*/ 	.byte	0x04, 0x10
        /*005e*/ 	.short	(.L_21 - .L_20)
.L_20:
        /*0060*/ 	.word	0x00000080
        /*0064*/ 	.word	0x00000001
        /*0068*/ 	.word	0x00000001


	//----- nvinfo : EIATTR_CBANK_PARAM_SIZE
	.align		4
.L_21:
        /*006c*/ 	.byte	0x03, 0x19
        /*006e*/ 	.short	0x001c


	//----- nvinfo : EIATTR_PARAM_CBANK
	.align		4
        /*0070*/ 	.byte	0x04, 0x0a
        /*0072*/ 	.short	(.L_23 - .L_22)
	.align		4
.L_22:
        /*0074*/ 	.word	index@(.nv.constant0.triton_poi_fused_cat_10)
        /*0078*/ 	.short	0x0210
        /*007a*/ 	.short	0x001c


	//----- nvinfo : EIATTR_SW_WAR
	.align		4
.L_23:
        /*007c*/ 	.byte	0x04, 0x36
        /*007e*/ 	.short	(.L_25 - .L_24)
.L_24:
        /*0080*/ 	.word	0x00000008
.L_25:


//--------------------- .nv.callgraph             --------------------------
	.section	.nv.callgraph,"",@"SHT_CUDA_CALLGRAPH"
	.align	4
	.sectionentsize	8
	.align		4
        /*0000*/ 	.word	0x00000000
	.align		4
        /*0004*/ 	.word	0xffffffff
	.align		4
        /*0008*/ 	.word	0x00000000
	.align		4
        /*000c*/ 	.word	0xfffffffe
	.align		4
        /*0010*/ 	.word	0x00000000
	.align		4
        /*0014*/ 	.word	0xfffffffd
	.align		4
        /*0018*/ 	.word	0x00000000
	.align		4
        /*001c*/ 	.word	0xfffffffc


//--------------------- .text.triton_poi_fused_cat_10 --------------------------
	.section	.text.triton_poi_fused_cat_10,"ax",@progbits
	.align	128
        .global         triton_poi_fused_cat_10
        .type           triton_poi_fused_cat_10,@function
        .size           triton_poi_fused_cat_10,(.L_x_1 - triton_poi_fused_cat_10)
        .other          triton_poi_fused_cat_10,@"STO_CUDA_ENTRY STV_DEFAULT"
triton_poi_fused_cat_10:
.text.triton_poi_fused_cat_10:
[----:B------:R-:W0:Y:S02]  /*0000*/  LDC R1, c[0x0][0x28] ;  /* 0x00000a00ff017b82 */ /* 0x000e240000000800 */
[----:B------:R-:W1:Y:S01]  /*0010*/  S2R R0, SR_TID.X ;  /* 0x0000000000007919 */ /* 0x000e620000002100 */
[----:B------:R-:W-:Y:S01]  /*0020*/  ULDC.64 UR4, c[0x0][0x218] ;  /* 0x0000860000047ab9 */ /* 0x000fe20000000a00 */
[----:B------:R-:W2:Y:S01]  /*0030*/  S2R R3, SR_CTAID.X ;  /* 0x0000000000037919 */ /* 0x000ea20000002500 */
[----:B-1----:R-:W-:-:S05]  /*0040*/  LOP3.LUT R0, R0, 0x7f, RZ, 0xc0, !PT ;  /* 0x0000007f00007812 */ /* 0x002fca00078ec0ff */
[----:B--2---:R-:W-:-:S04]  /*0050*/  IMAD R0, R3, 0x80, R0 ;  /* 0x0000008003007824 */ /* 0x004fc800078e0200 */
[C---:B------:R-:W-:Y:S01]  /*0060*/  IMAD.HI R8, R0.reuse, 0x2aaaaaab, RZ ;  /* 0x2aaaaaab00087827 */ /* 0x040fe200078e02ff */
[----:B------:R-:W-:Y:S02]  /*0070*/  SHF.R.S32.HI R3, RZ, 0x1f, R0 ;  /* 0x0000001fff037819 */ /* 0x000fe40000011400 */
[----:B------:R-:W-:Y:S02]  /*0080*/  ISETP.GE.AND P0, PT, R0, 0x1800, PT ;  /* 0x000018000000780c */ /* 0x000fe40003f06270 */
[----:B------:R-:W-:Y:S02]  /*0090*/  LEA.HI R4, R3, R0, RZ, 0x4 ;  /* 0x0000000003047211 */ /* 0x000fe400078f20ff */
[----:B------:R-:W1:Y:S01]  /*00a0*/  LDC.64 R2, c[0x0][0x210] ;  /* 0x00008400ff027b82 */ /* 0x000e620000000a00 */
[----:B------:R-:W-:Y:S02]  /*00b0*/  SHF.R.U32.HI R9, RZ, 0x1f, R8 ;  /* 0x0000001fff097819 */ /* 0x000fe40000011608 */
[----:B------:R-:W-:-:S02]  /*00c0*/  SHF.R.S32.HI R5, RZ, 0x4, R4 ;  /* 0x00000004ff057819 */ /* 0x000fc40000011404 */
[----:B------:R-:W-:-:S03]  /*00d0*/  LEA.HI.SX32 R9, R8, R9, 0x18 ;  /* 0x0000000908097211 */ /* 0x000fc600078fc2ff */
[----:B------:R-:W-:-:S05]  /*00e0*/  IMAD.HI R6, R5, 0x2aaaaaab, RZ ;  /* 0x2aaaaaab05067827 */ /* 0x000fca00078e02ff */
[----:B------:R-:W-:-:S04]  /*00f0*/  SHF.R.U32.HI R7, RZ, 0x1f, R6 ;  /* 0x0000001fff077819 */ /* 0x000fc80000011606 */
[----:B------:R-:W-:Y:S02]  /*0100*/  LEA.HI R6, R6, R7, RZ, 0x1c ;  /* 0x0000000706067211 */ /* 0x000fe400078fe0ff */
[----:B------:R-:W-:Y:S01]  /*0110*/  LOP3.LUT R7, R4, 0xfffffff0, RZ, 0xc0, !PT ;  /* 0xfffffff004077812 */ /* 0x000fe200078ec0ff */
[C---:B------:R-:W-:Y:S02]  /*0120*/  IMAD R4, R9.reuse, 0x300, RZ ;  /* 0x0000030009047824 */ /* 0x040fe400078e02ff */
[----:B------:R-:W-:Y:S02]  /*0130*/  IMAD R6, R6, -0x60, R5 ;  /* 0xffffffa006067824 */ /* 0x000fe400078e0205 */
[----:B------:R-:W-:Y:S01]  /*0140*/  IMAD.IADD R7, R0, 0x1, -R7 ;  /* 0x0000000100077824 */ /* 0x000fe200078e0a07 */
[----:B------:R-:W-:Y:S01]  /*0150*/  SHF.R.S32.HI R8, RZ, 0x1f, R4 ;  /* 0x0000001fff087819 */ /* 0x000fe20000011404 */
[C---:B------:R-:W-:Y:S01]  /*0160*/  IMAD.SHL.U32 R5, R6.reuse, 0x10, RZ ;  /* 0x0000001006057824 */ /* 0x040fe200078e00ff */
[----:B------:R-:W-:Y:S01]  /*0170*/  ISETP.GE.AND P1, PT, R6, 0x30, PT ;  /* 0x000000300600780c */ /* 0x000fe20003f26270 */
[----:B------:R-:W-:Y:S01]  /*0180*/  IMAD R9, R9, -0x600, R0 ;  /* 0xfffffa0009097824 */ /* 0x000fe200078e0200 */
[----:B------:R-:W-:-:S02]  /*0190*/  SHF.R.S32.HI R10, RZ, 0x1f, R7 ;  /* 0x0000001fff0a7819 */ /* 0x000fc40000011407 */
[--C-:B------:R-:W-:Y:S01]  /*01a0*/  IADD3 R7, P4, P5, R5, R7, R4.reuse ;  /* 0x0000000705077210 */ /* 0x100fe20007d9e004 */
[----:B------:R-:W-:Y:S01]  /*01b0*/  IMAD.IADD R9, R9, 0x1, R4 ;  /* 0x0000000109097824 */ /* 0x000fe200078e0204 */
[----:B------:R-:W-:Y:S02]  /*01c0*/  SHF.R.S32.HI R5, RZ, 0x1f, R5 ;  /* 0x0000001fff057819 */ /* 0x000fe40000011405 */
[----:B------:R-:W-:Y:S01]  /*01d0*/  ISETP.LT.AND P3, PT, R0, 0x1800, !P1 ;  /* 0x000018000000780c */ /* 0x000fe20004f61270 */
[----:B-1----:R-:W-:Y:S01]  /*01e0*/  IMAD.WIDE R2, R9, 0x4, R2 ;  /* 0x0000000409027825 */ /* 0x002fe200078e0202 */
[----:B------:R-:W-:Y:S02]  /*01f0*/  ISETP.GT.AND P2, PT, R6, 0x2f, !P0 ;  /* 0x0000002f0600780c */ /* 0x000fe40004744270 */
[----:B------:R-:W-:Y:S02]  /*0200*/  IADD3.X R10, R5, R10, R8, P4, P5 ;  /* 0x0000000a050a7210 */ /* 0x000fe400027ea408 */
[----:B------:R-:W-:-:S02]  /*0210*/  CS2R R8, SRZ ;  /* 0x0000000000087805 */ /* 0x000fc4000001ff00 */
[C---:B------:R-:W-:Y:S01]  /*0220*/  LEA R6, P4, R7.reuse, UR4, 0x2 ;  /* 0x0000000407067c11 */ /* 0x040fe2000f8810ff */
[----:B------:R-:W1:Y:S03]  /*0230*/  LDC.64 R4, c[0x0][0x220] ;  /* 0x00008800ff047b82 */ /* 0x000e660000000a00 */
[----:B------:R-:W-:Y:S01]  /*0240*/  LEA.HI.X R7, R7, UR5, R10, 0x2, P4 ;  /* 0x0000000507077c11 */ /* 0x000fe2000a0f140a */
[----:B------:R-:W-:Y:S02]  /*0250*/  ULDC.64 UR4, c[0x0][0x208] ;  /* 0x0000820000047ab9 */ /* 0x000fe40000000a00 */
[----:B------:R-:W2:Y:S04]  /*0260*/  @P3 LDG.E R8, desc[UR4][R2.64] ;  /* 0x0000000402083981 */ /* 0x000ea8000c1e1900 */
[----:B------:R-:W3:Y:S01]  /*0270*/  @P2 LDG.E R9, desc[UR4][R6.64+-0xc00] ;  /* 0xfff4000406092981 */ /* 0x000ee2000c1e1900 */
[----:B-1----:R-:W-:Y:S01]  /*0280*/  IMAD.WIDE R4, R0, 0x4, R4 ;  /* 0x0000000400047825 */ /* 0x002fe200078e0204 */
[----:B--2---:R-:W-:-:S02]  /*0290*/  SEL R8, R8, RZ, P3 ;  /* 0x000000ff08087207 */ /* 0x004fc40001800000 */
[----:B---3--:R-:W-:Y:S02]  /*02a0*/  SEL R9, R9, RZ, P2 ;  /* 0x000000ff09097207 */ /* 0x008fe40001000000 */
[----:B------:R-:W-:Y:S02]  /*02b0*/  FSETP.GT.AND P2, PT, R8, RZ, PT ;  /* 0x000000ff0800720b */ /* 0x000fe40003f44000 */
[----:B------:R-:W-:-:S11]  /*02c0*/  FSETP.GT.AND P3, PT, R9, RZ, PT ;  /* 0x000000ff0900720b */ /* 0x000fd60003f64000 */
[----:B------:R-:W-:Y:S02]  /*02d0*/  @!P2 FMUL R8, R8, 0.20000000298023223877 ;  /* 0x3e4ccccd0808a820 */ /* 0x000fe40000400000 */
[----:B------:R-:W-:-:S05]  /*02e0*/  @!P3 FMUL R9, R9, 0.20000000298023223877 ;  /* 0x3e4ccccd0909b820 */ /* 0x000fca0000400000 */
[----:B------:R-:W-:Y:S01]  /*02f0*/  FSEL R9, R8, R9, !P1 ;  /* 0x0000000908097208 */ /* 0x000fe20004800000 */
[----:B------:R-:W-:Y:S06]  /*0300*/  @P0 EXIT ;  /* 0x000000000000094d */ /* 0x000fec0003800000 */
[----:B------:R-:W-:Y:S01]  /*0310*/  STG.E desc[UR4][R4.64], R9 ;  /* 0x0000000904007986 */ /* 0x000fe2000c101904 */
[----:B------:R-:W-:Y:S05]  /*0320*/  EXIT ;  /* 0x000000000000794d */ /* 0x000fea0003800000 */
.L_x_0:
[----:B------:R-:W-:-:S00]  /*0330*/  BRA `(.L_x_0) ;  /* 0xfffffffc00fc7947 */ /* 0x000fc0000383ffff */
[----:B------:R-:W-:-:S00]  /*0340*/  NOP ;  /* 0x0000000000007918 */ /* 0x000fc00000000000 */
        /* <DEDUP_REMOVED lines=11> */
.L_x_1:


//--------------------- .nv.constant0.triton_poi_fused_cat_10 --------------------------
	.section	.nv.constant0.triton_poi_fused_cat_10,"a",@progbits
	.sectionflags	@""
	.align	4
.nv.constant0.triton_poi_fused_cat_10:
	.zero		556
